	.headerflags	@"EF_CUDA_TEXMODE_UNIFIED EF_CUDA_64BIT_ADDRESS EF_CUDA_ACCELERATORS EF_CUDA_SM90 EF_CUDA_VIRTUAL_SM(EF_CUDA_SM90)"
	.elftype	@"ET_EXEC"


//--------------------- .nv.info                  --------------------------
	.section	.nv.info,"",@"SHT_CUDA_INFO"
	.align	4


	//----- nvinfo : EIATTR_REGCOUNT
	.align		4
        /*0000*/ 	.byte	0x04, 0x2f
        /*0002*/ 	.short	(.L_1 - .L_0)
	.align		4
.L_0:
        /*0004*/ 	.word	index@(triton_poi_fused_add_convolution_relu_sub_threshold_backward_16)
        /*0008*/ 	.word	0x00000010


	//----- nvinfo : EIATTR_MIN_STACK_SIZE
	.align		4
.L_1:
        /*000c*/ 	.byte	0x04, 0x12
        /*000e*/ 	.short	(.L_3 - .L_2)
	.align		4
.L_2:
        /*0010*/ 	.word	index@(triton_poi_fused_add_convolution_relu_sub_threshold_backward_16)
        /*0014*/ 	.word	0x00000000


	//----- nvinfo : EIATTR_FRAME_SIZE
	.align		4
.L_3:
        /*0018*/ 	.byte	0x04, 0x11
        /*001a*/ 	.short	(.L_5 - .L_4)
	.align		4
.L_4:
        /*001c*/ 	.word	index@(triton_poi_fused_add_convolution_relu_sub_threshold_backward_16)
        /*0020*/ 	.word	0x00000000


	//----- nvinfo : EIATTR_MIN_STACK_SIZE
	.align		4
.L_5:
        /*0024*/ 	.byte	0x04, 0x12
        /*0026*/ 	.short	(.L_7 - .L_6)
	.align		4
.L_6:
        /*0028*/ 	.word	index@(triton_poi_fused_add_convolution_relu_sub_threshold_backward_16)
        /*002c*/ 	.word	0x00000000
.L_7:


//--------------------- .nv.info.triton_poi_fused_add_convolution_relu_sub_threshold_backward_16 --------------------------
	.section	.nv.info.triton_poi_fused_add_convolution_relu_sub_threshold_backward_16,"",@"SHT_CUDA_INFO"
	.sectionflags	@""
	.align	4


	//----- nvinfo : EIATTR_CUDA_API_VERSION
	.align		4
        /*0000*/ 	.byte	0x04, 0x37
        /*0002*/ 	.short	(.L_9 - .L_8)
.L_8:
        /*0004*/ 	.word	0x0000007c


	//----- nvinfo : EIATTR_KPARAM_INFO
	.align		4
.L_9:
        /*0008*/ 	.byte	0x04, 0x17
        /*000a*/ 	.short	(.L_11 - .L_10)
.L_10:
        /*000c*/ 	.word	0x00000000
        /*0010*/ 	.short	0x0005
        /*0012*/ 	.short	0x0028
        /*0014*/ 	.byte	0x00, 0xf0, 0x11, 0x00


	//----- nvinfo : EIATTR_KPARAM_INFO
	.align		4
.L_11:
        /*0018*/ 	.byte	0x04, 0x17
        /*001a*/ 	.short	(.L_13 - .L_12)
.L_12:
        /*001c*/ 	.word	0x00000000
        /*0020*/ 	.short	0x0004
        /*0022*/ 	.short	0x0020
        /*0024*/ 	.byte	0x00, 0xf4, 0x21, 0x00


	//----- nvinfo : EIATTR_KPARAM_INFO
	.align		4
.L_13:
        /*0028*/ 	.byte	0x04, 0x17
        /*002a*/ 	.short	(.L_15 - .L_14)
.L_14:
        /*002c*/ 	.word	0x00000000
        /*0030*/ 	.short	0x0003
        /*0032*/ 	.short	0x0018
        /*0034*/ 	.byte	0x00, 0xf4, 0x21, 0x00


	//----- nvinfo : EIATTR_KPARAM_INFO
	.align		4
.L_15:
        /*0038*/ 	.byte	0x04, 0x17
        /*003a*/ 	.short	(.L_17 - .L_16)
.L_16:
        /*003c*/ 	.word	0x00000000
        /*0040*/ 	.short	0x0002
        /*0042*/ 	.short	0x0010
        /*0044*/ 	.byte	0x00, 0xf4, 0x21, 0x00


	//----- nvinfo : EIATTR_KPARAM_INFO
	.align		4
.L_17:
        /*0048*/ 	.byte	0x04, 0x17
        /*004a*/ 	.short	(.L_19 - .L_18)
.L_18:
        /*004c*/ 	.word	0x00000000
        /*0050*/ 	.short	0x0001
        /*0052*/ 	.short	0x0008
        /*0054*/ 	.byte	0x00, 0xf4, 0x21, 0x00


	//----- nvinfo : EIATTR_KPARAM_INFO
	.align		4
.L_19:
        /*0058*/ 	.byte	0x04, 0x17
        /*005a*/ 	.short	(.L_21 - .L_20)
.L_20:
        /*005c*/ 	.word	0x00000000
        /*0060*/ 	.short	0x0000
        /*0062*/ 	.short	0x0000
        /*0064*/ 	.byte	0x00, 0xf4, 0x21, 0x00


	//----- nvinfo : EIATTR_SPARSE_MMA_MASK
	.align		4
.L_21:
        /*0068*/ 	.byte	0x03, 0x50
        /*006a*/ 	.short	0x0000


	//----- nvinfo : EIATTR_MAXREG_COUNT
	.align		4
        /*006c*/ 	.byte	0x03, 0x1b
        /*006e*/ 	.short	0x00ff


	//----- nvinfo : EIATTR_EXIT_INSTR_OFFSETS
	.align		4
        /*0070*/ 	.byte	0x04, 0x1c
        /*0072*/ 	.short	(.L_23 - .L_22)


	//   ....[0]....
.L_22:
        /*0074*/ 	.word	0x000002a0


	//----- nvinfo : EIATTR_REQNTID
	.align		4
.L_23:
        /*0078*/ 	.byte	0x04, 0x10
        /*007a*/ 	.short	(.L_25 - .L_24)
.L_24:
        /*007c*/ 	.word	0x00000080
        /*0080*/ 	.word	0x00000001
        /*0084*/ 	.word	0x00000001


	//----- nvinfo : EIATTR_CBANK_PARAM_SIZE
	.align		4
.L_25:
        /*0088*/ 	.byte	0x03, 0x19
        /*008a*/ 	.short	0x002c


	//----- nvinfo : EIATTR_PARAM_CBANK
	.align		4
        /*008c*/ 	.byte	0x04, 0x0a
        /*008e*/ 	.short	(.L_27 - .L_26)
	.align		4
.L_26:
        /*0090*/ 	.word	index@(.nv.constant0.triton_poi_fused_add_convolution_relu_sub_threshold_backward_16)
        /*0094*/ 	.short	0x0210
        /*0096*/ 	.short	0x002c


	//----- nvinfo : EIATTR_SW_WAR
	.align		4
.L_27:
        /*0098*/ 	.byte	0x04, 0x36
        /*009a*/ 	.short	(.L_29 - .L_28)
.L_28:
        /*009c*/ 	.word	0x00000008
.L_29:


//--------------------- .nv.callgraph             --------------------------
	.section	.nv.callgraph,"",@"SHT_CUDA_CALLGRAPH"
	.align	4
	.sectionentsize	8
	.align		4
        /*0000*/ 	.word	0x00000000
	.align		4
        /*0004*/ 	.word	0xffffffff
	.align		4
        /*0008*/ 	.word	0x00000000
	.align		4
        /*000c*/ 	.word	0xfffffffe
	.align		4
        /*0010*/ 	.word	0x00000000
	.align		4
        /*0014*/ 	.word	0xfffffffd
	.align		4
        /*0018*/ 	.word	0x00000000
	.align		4
        /*001c*/ 	.word	0xfffffffc


//--------------------- .text.triton_poi_fused_add_convolution_relu_sub_threshold_backward_16 --------------------------
	.section	.text.triton_poi_fused_add_convolution_relu_sub_threshold_backward_16,"ax",@progbits
	.align	128
        .global         triton_poi_fused_add_convolution_relu_sub_threshold_backward_16
        .type           triton_poi_fused_add_convolution_relu_sub_threshold_backward_16,@function
        .size           triton_poi_fused_add_convolution_relu_sub_threshold_backward_16,(.L_x_1 - triton_poi_fused_add_convolution_relu_sub_threshold_backward_16)
        .other          triton_poi_fused_add_convolution_relu_sub_threshold_backward_16,@"STO_CUDA_ENTRY STV_DEFAULT"
triton_poi_fused_add_convolution_relu_sub_threshold_backward_16:
.text.triton_poi_fused_add_convolution_relu_sub_threshold_backward_16:
[----:B------:R-:W-:Y:S01]  /*0000*/  LDC R1, c[0x0][0x28] ;  /* 0x00000a00ff017b82 */ /* 0x000fe20000000800 */
[----:B------:R-:W1:Y:S07]  /*0010*/  S2R R0, SR_TID.X ;  /* 0x0000000000007919 */ /* 0x000e6e0000002100 */
[----:B------:R-:W2:Y:S01]  /*0020*/  LDC.64 R2, c[0x0][0x210] ;  /* 0x00008400ff027b82 */ /* 0x000ea20000000a00 */
[----:B------:R-:W-:Y:S01]  /*0030*/  ULDC.64 UR4, c[0x0][0x208] ;  /* 0x0000820000047ab9 */ /* 0x000fe20000000a00 */
[----:B------:R-:W-:Y:S01]  /*0040*/  ULDC.64 UR6, c[0x0][0x230] ;  /* 0x00008c0000067ab9 */ /* 0x000fe20000000a00 */
[----:B------:R-:W3:Y:S05]  /*0050*/  S2R R7, SR_CTAID.X ;  /* 0x0000000000077919 */ /* 0x000eea0000002500 */
[----:B------:R-:W4:Y:S01]  /*0060*/  LDC.64 R4, c[0x0][0x218] ;  /* 0x00008600ff047b82 */ /* 0x000f220000000a00 */
[----:B-1----:R-:W-:Y:S01]  /*0070*/  IMAD.SHL.U32 R0, R0, 0x2, RZ ;  /* 0x0000000200007824 */ /* 0x002fe200078e00ff */
[----:B---3--:R-:W-:-:S04]  /*0080*/  SHF.R.S32.HI R9, RZ, 0x17, R7 ;  /* 0x00000017ff097819 */ /* 0x008fc80000011407 */
[----:B------:R-:W-:Y:S02]  /*0090*/  LOP3.LUT R0, R0, 0xfe, RZ, 0xc0, !PT ;  /* 0x000000fe00007812 */ /* 0x000fe400078ec0ff */
[----:B------:R-:W-:-:S03]  /*00a0*/  SGXT R9, R9, 0x1 ;  /* 0x000000010909781a */ /* 0x000fc60000000200 */
[----:B------:R-:W-:Y:S02]  /*00b0*/  IMAD R0, R7, 0x100, R0 ;  /* 0x0000010007007824 */ /* 0x000fe400078e0200 */
[----:B------:R-:W1:Y:S02]  /*00c0*/  LDC.64 R6, c[0x0][0x220] ;  /* 0x00008800ff067b82 */ /* 0x000e640000000a00 */
[----:B--2---:R-:W-:Y:S01]  /*00d0*/  IMAD.WIDE R2, R0, 0x4, R2 ;  /* 0x0000000400027825 */ /* 0x004fe200078e0202 */
[----:B------:R-:W-:-:S04]  /*00e0*/  LEA.HI R9, R9, R0, RZ, 0x7 ;  /* 0x0000000009097211 */ /* 0x000fc800078f38ff */
[----:B------:R-:W-:Y:S01]  /*00f0*/  LOP3.LUT R9, R9, 0xffffff80, RZ, 0xc0, !PT ;  /* 0xffffff8009097812 */ /* 0x000fe200078ec0ff */
[----:B------:R-:W2:Y:S04]  /*0100*/  LDG.E.64 R2, desc[UR4][R2.64] ;  /* 0x0000000402027981 */ /* 0x000ea8000c1e1b00 */
[----:B------:R-:W-:-:S04]  /*0110*/  IMAD.IADD R9, R0, 0x1, -R9 ;  /* 0x0000000100097824 */ /* 0x000fc800078e0a09 */
[----:B----4-:R-:W-:Y:S02]  /*0120*/  IMAD.WIDE R4, R9, 0x4, R4 ;  /* 0x0000000409047825 */ /* 0x010fe400078e0204 */
[----:B------:R-:W3:Y:S04]  /*0130*/  LDC.64 R8, c[0x0][0x228] ;  /* 0x00008a00ff087b82 */ /* 0x000ee80000000a00 */
[----:B------:R-:W2:Y:S04]  /*0140*/  LDG.E.EL.64 R4, desc[UR4][R4.64] ;  /* 0x0000000404047981 */ /* 0x000ea8000c2e1b00 */
[----:B-1----:R-:W4:Y:S01]  /*0150*/  LDG.E R6, desc[UR4][R6.64] ;  /* 0x0000000406067981 */ /* 0x002f22000c1e1900 */
[----:B--2---:R-:W-:Y:S01]  /*0160*/  FADD R13, R3, R5 ;  /* 0x00000005030d7221 */ /* 0x004fe20000000000 */
[----:B------:R-:W-:-:S04]  /*0170*/  FADD R11, R2, R4 ;  /* 0x00000004020b7221 */ /* 0x000fc80000000000 */
[-C--:B----4-:R-:W-:Y:S01]  /*0180*/  FSETP.GEU.AND P1, PT, R13, R6.reuse, PT ;  /* 0x000000060d00720b */ /* 0x090fe20003f2e000 */
[C---:B------:R-:W-:Y:S01]  /*0190*/  FADD R13, -R6.reuse, R13 ;  /* 0x0000000d060d7221 */ /* 0x040fe20000000100 */
[----:B------:R-:W-:Y:S01]  /*01a0*/  FADD R10, -R6, R11 ;  /* 0x0000000b060a7221 */ /* 0x000fe20000000100 */
[----:B------:R-:W-:-:S03]  /*01b0*/  FSETP.GEU.AND P0, PT, R11, R6, PT ;  /* 0x000000060b00720b */ /* 0x000fc60003f0e000 */
[----:B------:R-:W-:Y:S02]  /*01c0*/  FSEL R13, R13, RZ, P1 ;  /* 0x000000ff0d0d7208 */ /* 0x000fe40000800000 */
[----:B------:R-:W-:Y:S02]  /*01d0*/  FSEL R11, R10, RZ, P0 ;  /* 0x000000ff0a0b7208 */ /* 0x000fe40000000000 */
[----:B------:R-:W-:Y:S02]  /*01e0*/  FSETP.GTU.AND P0, PT, R13, RZ, PT ;  /* 0x000000ff0d00720b */ /* 0x000fe40003f0c000 */
[----:B------:R-:W-:Y:S01]  /*01f0*/  FSETP.GTU.AND P1, PT, R11, RZ, PT ;  /* 0x000000ff0b00720b */ /* 0x000fe20003f2c000 */
[----:B---3--:R-:W-:Y:S01]  /*0200*/  IMAD.WIDE R2, R0, 0x4, R8 ;  /* 0x0000000400027825 */ /* 0x008fe200078e0208 */
[----:B------:R-:W-:Y:S02]  /*0210*/  SEL R8, RZ, 0x100, P0 ;  /* 0x00000100ff087807 */ /* 0x000fe40000000000 */
[----:B------:R-:W-:-:S02]  /*0220*/  SEL R7, RZ, 0x1, P1 ;  /* 0x00000001ff077807 */ /* 0x000fc40000800000 */
[----:B------:R-:W-:Y:S01]  /*0230*/  IADD3 R4, P2, R0, UR6, RZ ;  /* 0x0000000600047c10 */ /* 0x000fe2000ff5e0ff */
[C---:B------:R-:W-:Y:S01]  /*0240*/  FADD R12, R6.reuse, R11 ;  /* 0x0000000b060c7221 */ /* 0x040fe20000000000 */
[----:B------:R-:W-:Y:S01]  /*0250*/  FADD R13, R6, R13 ;  /* 0x0000000d060d7221 */ /* 0x000fe20000000000 */
[----:B------:R-:W-:Y:S01]  /*0260*/  IMAD.IADD R7, R7, 0x1, R8 ;  /* 0x0000000107077824 */ /* 0x000fe200078e0208 */
[----:B------:R-:W-:-:S03]  /*0270*/  LEA.HI.X.SX32 R5, R0, UR7, 0x1, P2 ;  /* 0x0000000700057c11 */ /* 0x000fc600090f0eff */
[----:B------:R-:W-:Y:S04]  /*0280*/  STG.E.64 desc[UR4][R2.64], R12 ;  /* 0x0000000c02007986 */ /* 0x000fe8000c101b04 */
[----:B------:R-:W-:Y:S01]  /*0290*/  STG.E.U16 desc[UR4][R4.64], R7 ;  /* 0x0000000704007986 */ /* 0x000fe2000c101504 */
[----:B------:R-:W-:Y:S05]  /*02a0*/  EXIT ;  /* 0x000000000000794d */ /* 0x000fea0003800000 */
.L_x_0:
[----:B------:R-:W-:-:S00]  /*02b0*/  BRA `(.L_x_0) ;  /* 0xfffffffc00fc7947 */ /* 0x000fc0000383ffff */
[----:B------:R-:W-:-:S00]  /*02c0*/  NOP ;  /* 0x0000000000007918 */ /* 0x000fc00000000000 */
        /* <DEDUP_REMOVED lines=11> */
.L_x_1:


//--------------------- .nv.constant0.triton_poi_fused_add_convolution_relu_sub_threshold_backward_16 --------------------------
	.section	.nv.constant0.triton_poi_fused_add_convolution_relu_sub_threshold_backward_16,"a",@progbits
	.sectionflags	@""
	.align	4
.nv.constant0.triton_poi_fused_add_convolution_relu_sub_threshold_backward_16:
	.zero		572
